//
// Generated by NVIDIA NVVM Compiler
//
// Compiler Build ID: CL-36424714
// Cuda compilation tools, release 13.0, V13.0.88
// Based on NVVM 20.0.0
//

.version 9.0
.target sm_100
.address_size 64

	// .globl	_Z20vector_odd_even_sortPiii

.visible .entry _Z20vector_odd_even_sortPiii(
	.param .u64 .ptr .align 1 _Z20vector_odd_even_sortPiii_param_0,
	.param .u32 _Z20vector_odd_even_sortPiii_param_1,
	.param .u32 _Z20vector_odd_even_sortPiii_param_2
)
{
	.reg .pred 	%p<3>;
	.reg .b32 	%r<16>;
	.reg .b64 	%rd<5>;

	ld.param.u64 	%rd2, [_Z20vector_odd_even_sortPiii_param_0];
	ld.param.u32 	%r4, [_Z20vector_odd_even_sortPiii_param_1];
	ld.param.u32 	%r5, [_Z20vector_odd_even_sortPiii_param_2];
	shr.u32 	%r6, %r5, 31;
	add.s32 	%r7, %r5, %r6;
	and.b32  	%r8, %r7, -2;
	sub.s32 	%r9, %r5, %r8;
	mov.u32 	%r10, %ctaid.x;
	mov.u32 	%r11, %ntid.x;
	mov.u32 	%r12, %tid.x;
	mad.lo.s32 	%r13, %r10, %r11, %r12;
	shl.b32 	%r14, %r13, 1;
	add.s32 	%r1, %r9, %r14;
	add.s32 	%r15, %r4, -1;
	setp.ge.s32 	%p1, %r1, %r15;
	@%p1 bra 	$L__BB0_3;
	cvta.to.global.u64 	%rd3, %rd2;
	mul.wide.s32 	%rd4, %r1, 4;
	add.s64 	%rd1, %rd3, %rd4;
	ld.global.u32 	%r2, [%rd1];
	ld.global.u32 	%r3, [%rd1+4];
	setp.le.s32 	%p2, %r2, %r3;
	@%p2 bra 	$L__BB0_3;
	st.global.u32 	[%rd1], %r3;
	st.global.u32 	[%rd1+4], %r2;
$L__BB0_3:
	bar.sync 	0;
	ret;

}


// ===== COMPILED SASS (sm_100) =====

	.target	sm_100

	.elftype	@"ET_EXEC"


//--------------------- .note.nv.tkinfo           --------------------------
	.section	.note.nv.tkinfo,"",@"SHT_NOTE"
	.sectionflags	@"SHF_NOTE_NV_TKINFO"
	.tkinfo
        /*0018*/ 	.word	0x00000002
        /*0030*/ 	.string	""
        /*0030*/ 	.string	"ptxas"
        /*0030*/ 	.string	"Cuda compilation tools, release 13.0, V13.0.88"
        /*0030*/ 	.string	"Build cuda_13.0.r13.0/compiler.36424714_0"
        /*0030*/ 	.string	"-arch sm_100 -m 64 "



//--------------------- .note.nv.cuinfo           --------------------------
	.section	.note.nv.cuinfo,"",@"SHT_NOTE"
	.sectionflags	@"SHF_NOTE_NV_CUINFO"
        /*0018*/ 	.short	0x0002
        /*001a*/ 	.short	0x0064
        /*001c*/ 	.short	0x0082
	.zero		2


//--------------------- .nv.info                  --------------------------
	.section	.nv.info,"",@"SHT_CUDA_INFO"
	.align	4


	//----- nvinfo : EIATTR_REGCOUNT
	.align		4
        /*0000*/ 	.byte	0x04, 0x2f
        /*0002*/ 	.short	(.L_1 - .L_0)
	.align		4
.L_0:
        /*0004*/ 	.word	index@(_Z20vector_odd_even_sortPiii)
        /*0008*/ 	.word	0x00000008


	//----- nvinfo : EIATTR_FRAME_SIZE
	.align		4
.L_1:
        /*000c*/ 	.byte	0x04, 0x11
        /*000e*/ 	.short	(.L_3 - .L_2)
	.align		4
.L_2:
        /*0010*/ 	.word	index@(_Z20vector_odd_even_sortPiii)
        /*0014*/ 	.word	0x00000000


	//----- nvinfo : EIATTR_MIN_STACK_SIZE
	.align		4
.L_3:
        /*0018*/ 	.byte	0x04, 0x12
        /*001a*/ 	.short	(.L_5 - .L_4)
	.align		4
.L_4:
        /*001c*/ 	.word	index@(_Z20vector_odd_even_sortPiii)
        /*0020*/ 	.word	0x00000000
.L_5:


//--------------------- .nv.compat                --------------------------
	.section	.nv.compat,"",@"SHT_CUDA_COMPAT_INFO"
	.align	4
        /*0000*/ 	.byte	0x02, 0x09, 0x00, 0x00, 0x02, 0x02, 0x01, 0x00, 0x02, 0x05, 0x05, 0x00, 0x03, 0x07, 0x01, 0x01
        /*0010*/ 	.byte	0x02, 0x03, 0x00, 0x00, 0x02, 0x06, 0x01, 0x00, 0x04, 0x0b, 0x08, 0x00, 0x09, 0x00, 0x00, 0x00
        /*0020*/ 	.byte	0x00, 0x00, 0x00, 0x00


//--------------------- .nv.info._Z20vector_odd_even_sortPiii --------------------------
	.section	.nv.info._Z20vector_odd_even_sortPiii,"",@"SHT_CUDA_INFO"
	.sectionflags	@""
	.align	4


	//----- nvinfo : EIATTR_CUDA_API_VERSION
	.align		4
        /*0000*/ 	.byte	0x04, 0x37
        /*0002*/ 	.short	(.L_7 - .L_6)
.L_6:
        /*0004*/ 	.word	0x00000082


	//----- nvinfo : EIATTR_KPARAM_INFO
	.align		4
.L_7:
        /*0008*/ 	.byte	0x04, 0x17
        /*000a*/ 	.short	(.L_9 - .L_8)
.L_8:
        /*000c*/ 	.word	0x00000000
        /*0010*/ 	.short	0x0002
        /*0012*/ 	.short	0x000c
        /*0014*/ 	.byte	0x00, 0xf0, 0x11, 0x00


	//----- nvinfo : EIATTR_KPARAM_INFO
	.align		4
.L_9:
        /*0018*/ 	.byte	0x04, 0x17
        /*001a*/ 	.short	(.L_11 - .L_10)
.L_10:
        /*001c*/ 	.word	0x00000000
        /*0020*/ 	.short	0x0001
        /*0022*/ 	.short	0x0008
        /*0024*/ 	.byte	0x00, 0xf0, 0x11, 0x00


	//----- nvinfo : EIATTR_KPARAM_INFO
	.align		4
.L_11:
        /*0028*/ 	.byte	0x04, 0x17
        /*002a*/ 	.short	(.L_13 - .L_12)
.L_12:
        /*002c*/ 	.word	0x00000000
        /*0030*/ 	.short	0x0000
        /*0032*/ 	.short	0x0000
        /*0034*/ 	.byte	0x00, 0xf5, 0x21, 0x00


	//----- nvinfo : EIATTR_SPARSE_MMA_MASK
	.align		4
.L_13:
        /*0038*/ 	.byte	0x03, 0x50
        /*003a*/ 	.short	0x0000


	//----- nvinfo : EIATTR_MAXREG_COUNT
	.align		4
        /*003c*/ 	.byte	0x03, 0x1b
        /*003e*/ 	.short	0x00ff


	//----- nvinfo : EIATTR_NUM_BARRIERS
	.align		4
        /*0040*/ 	.byte	0x02, 0x4c
        /*0042*/ 	.byte	0x01
	.zero		1


	//----- nvinfo : EIATTR_MERCURY_ISA_VERSION
	.align		4
        /*0044*/ 	.byte	0x03, 0x5f
        /*0046*/ 	.short	0x0101


	//----- nvinfo : EIATTR_VRC_CTA_INIT_COUNT
	.align		4
        /*0048*/ 	.byte	0x02, 0x4a
	.zero		1
	.zero		1


	//----- nvinfo : EIATTR_EXIT_INSTR_OFFSETS
	.align		4
        /*004c*/ 	.byte	0x04, 0x1c
        /*004e*/ 	.short	(.L_15 - .L_14)


	//   ....[0]....
.L_14:
        /*0050*/ 	.word	0x00000180


	//----- nvinfo : EIATTR_CRS_STACK_SIZE
	.align		4
.L_15:
        /*0054*/ 	.byte	0x04, 0x1e
        /*0056*/ 	.short	(.L_17 - .L_16)
.L_16:
        /*0058*/ 	.word	0x00000000


	//----- nvinfo : EIATTR_CBANK_PARAM_SIZE
	.align		4
.L_17:
        /*005c*/ 	.byte	0x03, 0x19
        /*005e*/ 	.short	0x0010


	//----- nvinfo : EIATTR_PARAM_CBANK
	.align		4
        /*0060*/ 	.byte	0x04, 0x0a
        /*0062*/ 	.short	(.L_19 - .L_18)
	.align		4
.L_18:
        /*0064*/ 	.word	index@(.nv.constant0._Z20vector_odd_even_sortPiii)
        /*0068*/ 	.short	0x0380
        /*006a*/ 	.short	0x0010


	//----- nvinfo : EIATTR_SW_WAR
	.align		4
.L_19:
        /*006c*/ 	.byte	0x04, 0x36
        /*006e*/ 	.short	(.L_21 - .L_20)
.L_20:
        /*0070*/ 	.word	0x00000008
.L_21:


//--------------------- .nv.callgraph             --------------------------
	.section	.nv.callgraph,"",@"SHT_CUDA_CALLGRAPH"
	.align	4
	.sectionentsize	8
	.align		4
        /*0000*/ 	.word	0x00000000
	.align		4
        /*0004*/ 	.word	0xffffffff
	.align		4
        /*0008*/ 	.word	0x00000000
	.align		4
        /*000c*/ 	.word	0xfffffffe
	.align		4
        /*0010*/ 	.word	0x00000000
	.align		4
        /*0014*/ 	.word	0xfffffffd
	.align		4
        /*0018*/ 	.word	0x00000000
	.align		4
        /*001c*/ 	.word	0xfffffffc


//--------------------- .text._Z20vector_odd_even_sortPiii --------------------------
	.section	.text._Z20vector_odd_even_sortPiii,"ax",@progbits
	.align	128
        .global         _Z20vector_odd_even_sortPiii
        .type           _Z20vector_odd_even_sortPiii,@function
        .size           _Z20vector_odd_even_sortPiii,(.L_x_3 - _Z20vector_odd_even_sortPiii)
        .other          _Z20vector_odd_even_sortPiii,@"STO_CUDA_ENTRY STV_DEFAULT"
_Z20vector_odd_even_sortPiii:
.text._Z20vector_odd_even_sortPiii:
[----:B------:R-:W-:Y:S01]  /*0000*/  LDC R1, c[0x0][0x37c] ;  /* 0x0000df00ff017b82 */ /* 0x000fe20000000800 */
[----:B------:R-:W0:Y:S01]  /*0010*/  S2R R3, SR_TID.X ;  /* 0x0000000000037919 */ /* 0x000e220000002100 */
[----:B------:R-:W1:Y:S06]  /*0020*/  LDCU.64 UR6, c[0x0][0x388] ;  /* 0x00007100ff0677ac */ /* 0x000e6c0008000a00 */
[----:B------:R-:W0:Y:S01]  /*0030*/  S2UR UR5, SR_CTAID.X ;  /* 0x00000000000579c3 */ /* 0x000e220000002500 */
[----:B------:R-:W-:Y:S07]  /*0040*/  BSSY.RECONVERGENT B0, `(.L_x_0) ;  /* 0x0000012000007945 */ /* 0x000fee0003800200 */
[----:B------:R-:W0:Y:S01]  /*0050*/  LDC R0, c[0x0][0x360] ;  /* 0x0000d800ff007b82 */ /* 0x000e220000000800 */
[----:B-1----:R-:W-:-:S04]  /*0060*/  ULEA.HI UR4, UR7, UR7, URZ, 0x1 ;  /* 0x0000000707047291 */ /* 0x002fc8000f8f08ff */
[----:B------:R-:W-:-:S04]  /*0070*/  ULOP3.LUT UR4, UR4, 0xfffffffe, URZ, 0xc0, !UPT ;  /* 0xfffffffe04047892 */ /* 0x000fc8000f8ec0ff */
[----:B------:R-:W-:Y:S01]  /*0080*/  UIADD3 UR4, UPT, UPT, -UR4, UR7, URZ ;  /* 0x0000000704047290 */ /* 0x000fe2000fffe1ff */
[----:B0-----:R-:W-:Y:S01]  /*0090*/  IMAD R0, R0, UR5, R3 ;  /* 0x0000000500007c24 */ /* 0x001fe2000f8e0203 */
[----:B------:R-:W-:-:S04]  /*00a0*/  UIADD3 UR5, UPT, UPT, UR6, -0x1, URZ ;  /* 0xffffffff06057890 */ /* 0x000fc8000fffe0ff */
[----:B------:R-:W-:-:S04]  /*00b0*/  LEA R5, R0, UR4, 0x1 ;  /* 0x0000000400057c11 */ /* 0x000fc8000f8e08ff */
[----:B------:R-:W-:-:S13]  /*00c0*/  ISETP.GE.AND P0, PT, R5, UR5, PT ;  /* 0x0000000505007c0c */ /* 0x000fda000bf06270 */
[----:B------:R-:W-:Y:S05]  /*00d0*/  @P0 BRA `(.L_x_1) ;  /* 0x0000000000200947 */ /* 0x000fea0003800000 */
[----:B------:R-:W0:Y:S01]  /*00e0*/  LDC.64 R2, c[0x0][0x380] ;  /* 0x0000e000ff027b82 */ /* 0x000e220000000a00 */
[----:B------:R-:W1:Y:S01]  /*00f0*/  LDCU.64 UR4, c[0x0][0x358] ;  /* 0x00006b00ff0477ac */ /* 0x000e620008000a00 */
[----:B0-----:R-:W-:-:S05]  /*0100*/  IMAD.WIDE R2, R5, 0x4, R2 ;  /* 0x0000000405027825 */ /* 0x001fca00078e0202 */
[----:B-1----:R-:W2:Y:S04]  /*0110*/  LDG.E R5, desc[UR4][R2.64] ;  /* 0x0000000402057981 */ /* 0x002ea8000c1e1900 */
[----:B------:R-:W2:Y:S02]  /*0120*/  LDG.E R0, desc[UR4][R2.64+0x4] ;  /* 0x0000040402007981 */ /* 0x000ea4000c1e1900 */
[----:B--2---:R-:W-:-:S13]  /*0130*/  ISETP.GT.AND P0, PT, R5, R0, PT ;  /* 0x000000000500720c */ /* 0x004fda0003f04270 */
[----:B------:R0:W-:Y:S04]  /*0140*/  @P0 STG.E desc[UR4][R2.64], R0 ;  /* 0x0000000002000986 */ /* 0x0001e8000c101904 */
[----:B------:R0:W-:Y:S02]  /*0150*/  @P0 STG.E desc[UR4][R2.64+0x4], R5 ;  /* 0x0000040502000986 */ /* 0x0001e4000c101904 */
.L_x_1:
[----:B------:R-:W-:Y:S05]  /*0160*/  BSYNC.RECONVERGENT B0 ;  /* 0x0000000000007941 */ /* 0x000fea0003800200 */
.L_x_0:
[----:B------:R-:W-:Y:S06]  /*0170*/  BAR.SYNC.DEFER_BLOCKING 0x0 ;  /* 0x0000000000007b1d */ /* 0x000fec0000010000 */
[----:B------:R-:W-:Y:S05]  /*0180*/  EXIT ;  /* 0x000000000000794d */ /* 0x000fea0003800000 */
.L_x_2:
[----:B------:R-:W-:-:S00]  /*0190*/  BRA `(.L_x_2) ;  /* 0xfffffffc00fc7947 */ /* 0x000fc0000383ffff */
[----:B------:R-:W-:-:S00]  /*01a0*/  NOP ;  /* 0x0000000000007918 */ /* 0x000fc00000000000 */
        /* <DEDUP_REMOVED lines=13> */
.L_x_3:


//--------------------- .nv.shared.reserved.0     --------------------------
	.section	.nv.shared.reserved.0,"aw",@nobits
	.weak		__nv_reservedSMEM_offset_0_alias
	.size		__nv_reservedSMEM_offset_0_alias, 0, 64
	.other		__nv_reservedSMEM_offset_0_alias,@"STO_CUDA_RESERVED_SHARED STV_DEFAULT"
__nv_reservedSMEM_offset_0_alias:
	.zero		0
	.zero		64


//--------------------- .nv.constant0._Z20vector_odd_even_sortPiii --------------------------
	.section	.nv.constant0._Z20vector_odd_even_sortPiii,"a",@progbits
	.sectionflags	@""
	.align	4
.nv.constant0._Z20vector_odd_even_sortPiii:
	.zero		912


//--------------------- SYMBOLS --------------------------

	.type		.nv.reservedSmem.offset0,@object
	.size		.nv.reservedSmem.offset0,0x4
